//
// Generated by NVIDIA NVVM Compiler
//
// Compiler Build ID: CL-36424714
// Cuda compilation tools, release 13.0, V13.0.88
// Based on NVVM 20.0.0
//

.version 9.0
.target sm_100
.address_size 64

	// .globl	_Z10ComputeBoxPdS_S_S_S_S_S_iS_
.global .align 8 .b8 rres[48];
.extern .shared .align 16 .b8 s_x[];

.visible .entry _Z10ComputeBoxPdS_S_S_S_S_S_iS_(
	.param .u64 .ptr .align 1 _Z10ComputeBoxPdS_S_S_S_S_S_iS__param_0,
	.param .u64 .ptr .align 1 _Z10ComputeBoxPdS_S_S_S_S_S_iS__param_1,
	.param .u64 .ptr .align 1 _Z10ComputeBoxPdS_S_S_S_S_S_iS__param_2,
	.param .u64 .ptr .align 1 _Z10ComputeBoxPdS_S_S_S_S_S_iS__param_3,
	.param .u64 .ptr .align 1 _Z10ComputeBoxPdS_S_S_S_S_S_iS__param_4,
	.param .u64 .ptr .align 1 _Z10ComputeBoxPdS_S_S_S_S_S_iS__param_5,
	.param .u64 .ptr .align 1 _Z10ComputeBoxPdS_S_S_S_S_S_iS__param_6,
	.param .u32 _Z10ComputeBoxPdS_S_S_S_S_S_iS__param_7,
	.param .u64 .ptr .align 1 _Z10ComputeBoxPdS_S_S_S_S_S_iS__param_8
)
{
	.reg .pred 	%p<8>;
	.reg .b32 	%r<30>;
	.reg .b64 	%rd<14>;
	.reg .b64 	%fd<28>;

	ld.param.u64 	%rd1, [_Z10ComputeBoxPdS_S_S_S_S_S_iS__param_0];
	ld.param.u64 	%rd2, [_Z10ComputeBoxPdS_S_S_S_S_S_iS__param_1];
	ld.param.u64 	%rd3, [_Z10ComputeBoxPdS_S_S_S_S_S_iS__param_2];
	ld.param.u32 	%r12, [_Z10ComputeBoxPdS_S_S_S_S_S_iS__param_7];
	ld.param.u64 	%rd4, [_Z10ComputeBoxPdS_S_S_S_S_S_iS__param_8];
	mov.u32 	%r1, %tid.x;
	mov.u32 	%r13, %ctaid.x;
	mov.u32 	%r14, %ntid.x;
	mad.lo.s32 	%r2, %r13, %r14, %r1;
	shl.b32 	%r3, %r14, 4;
	shl.b32 	%r15, %r1, 3;
	mov.u32 	%r16, s_x;
	add.s32 	%r4, %r16, %r15;
	mov.b64 	%rd5, 0;
	st.shared.u64 	[%r4], %rd5;
	add.s32 	%r5, %r4, %r3;
	st.shared.u64 	[%r5], %rd5;
	add.s32 	%r6, %r5, %r3;
	st.shared.u64 	[%r6], %rd5;
	setp.le.u32 	%p1, %r12, %r2;
	@%p1 bra 	$L__BB0_8;
	cvta.to.global.u64 	%rd6, %rd1;
	cvta.to.global.u64 	%rd7, %rd2;
	cvta.to.global.u64 	%rd8, %rd3;
	mul.wide.u32 	%rd9, %r2, 8;
	add.s64 	%rd10, %rd6, %rd9;
	ld.global.f64 	%fd1, [%rd10];
	add.s32 	%r7, %r4, %r15;
	st.shared.v2.f64 	[%r7], {%fd1, %fd1};
	add.s64 	%rd11, %rd7, %rd9;
	ld.global.f64 	%fd2, [%rd11];
	add.s32 	%r8, %r5, %r15;
	st.shared.v2.f64 	[%r8], {%fd2, %fd2};
	add.s64 	%rd12, %rd8, %rd9;
	ld.global.f64 	%fd3, [%rd12];
	add.s32 	%r9, %r6, %r15;
	st.shared.v2.f64 	[%r9], {%fd3, %fd3};
	bar.sync 	0;
	setp.lt.u32 	%p2, %r12, 2;
	@%p2 bra 	$L__BB0_6;
	mov.b32 	%r29, 1;
$L__BB0_3:
	shl.b32 	%r11, %r29, 1;
	add.s32 	%r19, %r11, -1;
	and.b32  	%r20, %r19, %r1;
	setp.ne.s32 	%p3, %r20, 0;
	add.s32 	%r21, %r29, %r1;
	setp.ge.u32 	%p4, %r21, %r12;
	or.pred  	%p5, %p4, %p3;
	@%p5 bra 	$L__BB0_5;
	ld.shared.v2.f64 	{%fd4, %fd5}, [%r7];
	shl.b32 	%r22, %r11, 3;
	add.s32 	%r23, %r7, %r22;
	ld.shared.f64 	%fd6, [%r23];
	max.f64 	%fd7, %fd4, %fd6;
	st.shared.f64 	[%r7], %fd7;
	ld.shared.f64 	%fd8, [%r23+8];
	min.f64 	%fd9, %fd5, %fd8;
	st.shared.f64 	[%r7+8], %fd9;
	ld.shared.v2.f64 	{%fd10, %fd11}, [%r8];
	add.s32 	%r24, %r23, %r3;
	ld.shared.f64 	%fd12, [%r24];
	max.f64 	%fd13, %fd10, %fd12;
	st.shared.f64 	[%r8], %fd13;
	ld.shared.f64 	%fd14, [%r24+8];
	min.f64 	%fd15, %fd11, %fd14;
	st.shared.f64 	[%r8+8], %fd15;
	ld.shared.v2.f64 	{%fd16, %fd17}, [%r9];
	add.s32 	%r25, %r24, %r3;
	ld.shared.f64 	%fd18, [%r25];
	max.f64 	%fd19, %fd16, %fd18;
	st.shared.f64 	[%r9], %fd19;
	ld.shared.f64 	%fd20, [%r25+8];
	min.f64 	%fd21, %fd17, %fd20;
	st.shared.f64 	[%r9+8], %fd21;
$L__BB0_5:
	bar.sync 	0;
	setp.lt.u32 	%p6, %r11, %r12;
	mov.u32 	%r29, %r11;
	@%p6 bra 	$L__BB0_3;
$L__BB0_6:
	setp.ne.s32 	%p7, %r1, 0;
	@%p7 bra 	$L__BB0_8;
	cvta.to.global.u64 	%rd13, %rd4;
	add.s32 	%r27, %r16, %r3;
	ld.shared.v2.f64 	{%fd22, %fd23}, [s_x];
	st.global.f64 	[%rd13], %fd22;
	st.global.f64 	[%rd13+8], %fd23;
	ld.shared.v2.f64 	{%fd24, %fd25}, [%r27];
	st.global.f64 	[%rd13+16], %fd24;
	st.global.f64 	[%rd13+24], %fd25;
	add.s32 	%r28, %r27, %r3;
	ld.shared.v2.f64 	{%fd26, %fd27}, [%r28];
	st.global.f64 	[%rd13+32], %fd26;
	st.global.f64 	[%rd13+40], %fd27;
$L__BB0_8:
	ret;

}


// ===== COMPILED SASS (sm_100) =====

	.target	sm_100

	.elftype	@"ET_EXEC"


//--------------------- .note.nv.tkinfo           --------------------------
	.section	.note.nv.tkinfo,"",@"SHT_NOTE"
	.sectionflags	@"SHF_NOTE_NV_TKINFO"
	.tkinfo
        /*0018*/ 	.word	0x00000002
        /*0030*/ 	.string	""
        /*0030*/ 	.string	"ptxas"
        /*0030*/ 	.string	"Cuda compilation tools, release 13.0, V13.0.88"
        /*0030*/ 	.string	"Build cuda_13.0.r13.0/compiler.36424714_0"
        /*0030*/ 	.string	"-arch sm_100 -m 64 "



//--------------------- .note.nv.cuinfo           --------------------------
	.section	.note.nv.cuinfo,"",@"SHT_NOTE"
	.sectionflags	@"SHF_NOTE_NV_CUINFO"
        /*0018*/ 	.short	0x0002
        /*001a*/ 	.short	0x0064
        /*001c*/ 	.short	0x0082
	.zero		2


//--------------------- .nv.info                  --------------------------
	.section	.nv.info,"",@"SHT_CUDA_INFO"
	.align	4


	//----- nvinfo : EIATTR_REGCOUNT
	.align		4
        /*0000*/ 	.byte	0x04, 0x2f
        /*0002*/ 	.short	(.L_2 - .L_1)
	.align		4
.L_1:
        /*0004*/ 	.word	index@(_Z10ComputeBoxPdS_S_S_S_S_S_iS_)
        /*0008*/ 	.word	0x00000018


	//----- nvinfo : EIATTR_FRAME_SIZE
	.align		4
.L_2:
        /*000c*/ 	.byte	0x04, 0x11
        /*000e*/ 	.short	(.L_4 - .L_3)
	.align		4
.L_3:
        /*0010*/ 	.word	index@(_Z10ComputeBoxPdS_S_S_S_S_S_iS_)
        /*0014*/ 	.word	0x00000000


	//----- nvinfo : EIATTR_MIN_STACK_SIZE
	.align		4
.L_4:
        /*0018*/ 	.byte	0x04, 0x12
        /*001a*/ 	.short	(.L_6 - .L_5)
	.align		4
.L_5:
        /*001c*/ 	.word	index@(_Z10ComputeBoxPdS_S_S_S_S_S_iS_)
        /*0020*/ 	.word	0x00000000
.L_6:


//--------------------- .nv.compat                --------------------------
	.section	.nv.compat,"",@"SHT_CUDA_COMPAT_INFO"
	.align	4
        /*0000*/ 	.byte	0x02, 0x09, 0x00, 0x00, 0x02, 0x02, 0x01, 0x00, 0x02, 0x05, 0x05, 0x00, 0x03, 0x07, 0x01, 0x01
        /*0010*/ 	.byte	0x02, 0x03, 0x00, 0x00, 0x02, 0x06, 0x01, 0x00, 0x04, 0x0b, 0x08, 0x00, 0x01, 0x00, 0x00, 0x00
        /*0020*/ 	.byte	0x00, 0x00, 0x00, 0x00


//--------------------- .nv.info._Z10ComputeBoxPdS_S_S_S_S_S_iS_ --------------------------
	.section	.nv.info._Z10ComputeBoxPdS_S_S_S_S_S_iS_,"",@"SHT_CUDA_INFO"
	.sectionflags	@""
	.align	4


	//----- nvinfo : EIATTR_CUDA_API_VERSION
	.align		4
        /*0000*/ 	.byte	0x04, 0x37
        /*0002*/ 	.short	(.L_8 - .L_7)
.L_7:
        /*0004*/ 	.word	0x00000082


	//----- nvinfo : EIATTR_KPARAM_INFO
	.align		4
.L_8:
        /*0008*/ 	.byte	0x04, 0x17
        /*000a*/ 	.short	(.L_10 - .L_9)
.L_9:
        /*000c*/ 	.word	0x00000000
        /*0010*/ 	.short	0x0008
        /*0012*/ 	.short	0x0040
        /*0014*/ 	.byte	0x00, 0xf5, 0x21, 0x00


	//----- nvinfo : EIATTR_KPARAM_INFO
	.align		4
.L_10:
        /*0018*/ 	.byte	0x04, 0x17
        /*001a*/ 	.short	(.L_12 - .L_11)
.L_11:
        /*001c*/ 	.word	0x00000000
        /*0020*/ 	.short	0x0007
        /*0022*/ 	.short	0x0038
        /*0024*/ 	.byte	0x00, 0xf0, 0x11, 0x00


	//----- nvinfo : EIATTR_KPARAM_INFO
	.align		4
.L_12:
        /*0028*/ 	.byte	0x04, 0x17
        /*002a*/ 	.short	(.L_14 - .L_13)
.L_13:
        /*002c*/ 	.word	0x00000000
        /*0030*/ 	.short	0x0006
        /*0032*/ 	.short	0x0030
        /*0034*/ 	.byte	0x00, 0xf5, 0x21, 0x00


	//----- nvinfo : EIATTR_KPARAM_INFO
	.align		4
.L_14:
        /*0038*/ 	.byte	0x04, 0x17
        /*003a*/ 	.short	(.L_16 - .L_15)
.L_15:
        /*003c*/ 	.word	0x00000000
        /*0040*/ 	.short	0x0005
        /*0042*/ 	.short	0x0028
        /*0044*/ 	.byte	0x00, 0xf5, 0x21, 0x00


	//----- nvinfo : EIATTR_KPARAM_INFO
	.align		4
.L_16:
        /*0048*/ 	.byte	0x04, 0x17
        /*004a*/ 	.short	(.L_18 - .L_17)
.L_17:
        /*004c*/ 	.word	0x00000000
        /*0050*/ 	.short	0x0004
        /*0052*/ 	.short	0x0020
        /*0054*/ 	.byte	0x00, 0xf5, 0x21, 0x00


	//----- nvinfo : EIATTR_KPARAM_INFO
	.align		4
.L_18:
        /*0058*/ 	.byte	0x04, 0x17
        /*005a*/ 	.short	(.L_20 - .L_19)
.L_19:
        /*005c*/ 	.word	0x00000000
        /*0060*/ 	.short	0x0003
        /*0062*/ 	.short	0x0018
        /*0064*/ 	.byte	0x00, 0xf5, 0x21, 0x00


	//----- nvinfo : EIATTR_KPARAM_INFO
	.align		4
.L_20:
        /*0068*/ 	.byte	0x04, 0x17
        /*006a*/ 	.short	(.L_22 - .L_21)
.L_21:
        /*006c*/ 	.word	0x00000000
        /*0070*/ 	.short	0x0002
        /*0072*/ 	.short	0x0010
        /*0074*/ 	.byte	0x00, 0xf5, 0x21, 0x00


	//----- nvinfo : EIATTR_KPARAM_INFO
	.align		4
.L_22:
        /*0078*/ 	.byte	0x04, 0x17
        /*007a*/ 	.short	(.L_24 - .L_23)
.L_23:
        /*007c*/ 	.word	0x00000000
        /*0080*/ 	.short	0x0001
        /*0082*/ 	.short	0x0008
        /*0084*/ 	.byte	0x00, 0xf5, 0x21, 0x00


	//----- nvinfo : EIATTR_KPARAM_INFO
	.align		4
.L_24:
        /*0088*/ 	.byte	0x04, 0x17
        /*008a*/ 	.short	(.L_26 - .L_25)
.L_25:
        /*008c*/ 	.word	0x00000000
        /*0090*/ 	.short	0x0000
        /*0092*/ 	.short	0x0000
        /*0094*/ 	.byte	0x00, 0xf5, 0x21, 0x00


	//----- nvinfo : EIATTR_SPARSE_MMA_MASK
	.align		4
.L_26:
        /*0098*/ 	.byte	0x03, 0x50
        /*009a*/ 	.short	0x0000


	//----- nvinfo : EIATTR_MAXREG_COUNT
	.align		4
        /*009c*/ 	.byte	0x03, 0x1b
        /*009e*/ 	.short	0x00ff


	//----- nvinfo : EIATTR_NUM_BARRIERS
	.align		4
        /*00a0*/ 	.byte	0x02, 0x4c
        /*00a2*/ 	.byte	0x01
	.zero		1


	//----- nvinfo : EIATTR_MERCURY_ISA_VERSION
	.align		4
        /*00a4*/ 	.byte	0x03, 0x5f
        /*00a6*/ 	.short	0x0101


	//----- nvinfo : EIATTR_VRC_CTA_INIT_COUNT
	.align		4
        /*00a8*/ 	.byte	0x02, 0x4a
	.zero		1
	.zero		1


	//----- nvinfo : EIATTR_EXIT_INSTR_OFFSETS
	.align		4
        /*00ac*/ 	.byte	0x04, 0x1c
        /*00ae*/ 	.short	(.L_28 - .L_27)


	//   ....[0]....
.L_27:
        /*00b0*/ 	.word	0x00000100


	//   ....[1]....
        /*00b4*/ 	.word	0x00000730


	//   ....[2]....
        /*00b8*/ 	.word	0x00000830


	//----- nvinfo : EIATTR_CRS_STACK_SIZE
	.align		4
.L_28:
        /*00bc*/ 	.byte	0x04, 0x1e
        /*00be*/ 	.short	(.L_30 - .L_29)
.L_29:
        /*00c0*/ 	.word	0x00000000


	//----- nvinfo : EIATTR_CBANK_PARAM_SIZE
	.align		4
.L_30:
        /*00c4*/ 	.byte	0x03, 0x19
        /*00c6*/ 	.short	0x0048


	//----- nvinfo : EIATTR_PARAM_CBANK
	.align		4
        /*00c8*/ 	.byte	0x04, 0x0a
        /*00ca*/ 	.short	(.L_32 - .L_31)
	.align		4
.L_31:
        /*00cc*/ 	.word	index@(.nv.constant0._Z10ComputeBoxPdS_S_S_S_S_S_iS_)
        /*00d0*/ 	.short	0x0380
        /*00d2*/ 	.short	0x0048


	//----- nvinfo : EIATTR_SW_WAR
	.align		4
.L_32:
        /*00d4*/ 	.byte	0x04, 0x36
        /*00d6*/ 	.short	(.L_34 - .L_33)
.L_33:
        /*00d8*/ 	.word	0x00000008
.L_34:


//--------------------- .nv.callgraph             --------------------------
	.section	.nv.callgraph,"",@"SHT_CUDA_CALLGRAPH"
	.align	4
	.sectionentsize	8
	.align		4
        /*0000*/ 	.word	0x00000000
	.align		4
        /*0004*/ 	.word	0xffffffff
	.align		4
        /*0008*/ 	.word	0x00000000
	.align		4
        /*000c*/ 	.word	0xfffffffe
	.align		4
        /*0010*/ 	.word	0x00000000
	.align		4
        /*0014*/ 	.word	0xfffffffd
	.align		4
        /*0018*/ 	.word	0x00000000
	.align		4
        /*001c*/ 	.word	0xfffffffc


//--------------------- .nv.constant4             --------------------------
	.section	.nv.constant4,"a",@progbits
	.align	8
	.align		8
.nv.constant4:
        /*0000*/ 	.dword	rres


//--------------------- .text._Z10ComputeBoxPdS_S_S_S_S_S_iS_ --------------------------
	.section	.text._Z10ComputeBoxPdS_S_S_S_S_S_iS_,"ax",@progbits
	.align	128
        .global         _Z10ComputeBoxPdS_S_S_S_S_S_iS_
        .type           _Z10ComputeBoxPdS_S_S_S_S_S_iS_,@function
        .size           _Z10ComputeBoxPdS_S_S_S_S_S_iS_,(.L_x_5 - _Z10ComputeBoxPdS_S_S_S_S_S_iS_)
        .other          _Z10ComputeBoxPdS_S_S_S_S_S_iS_,@"STO_CUDA_ENTRY STV_DEFAULT"
_Z10ComputeBoxPdS_S_S_S_S_S_iS_:
.text._Z10ComputeBoxPdS_S_S_S_S_S_iS_:
[----:B------:R-:W-:Y:S01]  /*0000*/  LDC R1, c[0x0][0x37c] ;  /* 0x0000df00ff017b82 */ /* 0x000fe20000000800 */
[----:B------:R-:W0:Y:S07]  /*0010*/  S2R R5, SR_CgaCtaId ;  /* 0x0000000000057919 */ /* 0x000e2e0000008800 */
[----:B------:R-:W1:Y:S01]  /*0020*/  S2UR UR4, SR_CTAID.X ;  /* 0x00000000000479c3 */ /* 0x000e620000002500 */
[----:B------:R-:W2:Y:S01]  /*0030*/  LDCU UR5, c[0x0][0x3b8] ;  /* 0x00007700ff0577ac */ /* 0x000ea20008000800 */
[----:B------:R-:W-:Y:S01]  /*0040*/  MOV R16, 0x400 ;  /* 0x0000040000107802 */ /* 0x000fe20000000f00 */
[----:B------:R-:W1:Y:S05]  /*0050*/  S2R R3, SR_TID.X ;  /* 0x0000000000037919 */ /* 0x000e6a0000002100 */
[----:B------:R-:W1:Y:S01]  /*0060*/  LDC R0, c[0x0][0x360] ;  /* 0x0000d800ff007b82 */ /* 0x000e620000000800 */
[----:B0-----:R-:W-:Y:S01]  /*0070*/  LEA R16, R5, R16, 0x18 ;  /* 0x0000001005107211 */ /* 0x001fe200078ec0ff */
[----:B-1----:R-:W-:-:S04]  /*0080*/  IMAD R7, R0, UR4, R3 ;  /* 0x0000000400077c24 */ /* 0x002fc8000f8e0203 */
[----:B------:R-:W-:Y:S01]  /*0090*/  IMAD R2, R3, 0x8, R16 ;  /* 0x0000000803027824 */ /* 0x000fe200078e0210 */
[----:B--2---:R-:W-:-:S03]  /*00a0*/  ISETP.GE.U32.AND P0, PT, R7, UR5, PT ;  /* 0x0000000507007c0c */ /* 0x004fc6000bf06070 */
[C---:B------:R-:W-:Y:S01]  /*00b0*/  IMAD R17, R0.reuse, 0x10, R2 ;  /* 0x0000001000117824 */ /* 0x040fe200078e0202 */
[----:B------:R0:W-:Y:S03]  /*00c0*/  STS.64 [R2], RZ ;  /* 0x000000ff02007388 */ /* 0x0001e60000000a00 */
[----:B------:R-:W-:Y:S01]  /*00d0*/  IMAD R6, R0, 0x10, R17 ;  /* 0x0000001000067824 */ /* 0x000fe200078e0211 */
[----:B------:R0:W-:Y:S04]  /*00e0*/  STS.64 [R17], RZ ;  /* 0x000000ff11007388 */ /* 0x0001e80000000a00 */
[----:B------:R0:W-:Y:S01]  /*00f0*/  STS.64 [R6], RZ ;  /* 0x000000ff06007388 */ /* 0x0001e20000000a00 */
[----:B------:R-:W-:Y:S05]  /*0100*/  @P0 EXIT ;  /* 0x000000000000094d */ /* 0x000fea0003800000 */
[----:B------:R-:W1:Y:S01]  /*0110*/  LDC.64 R4, c[0x0][0x380] ;  /* 0x0000e000ff047b82 */ /* 0x000e620000000a00 */
[----:B------:R-:W2:Y:S07]  /*0120*/  LDCU.64 UR6, c[0x0][0x358] ;  /* 0x00006b00ff0677ac */ /* 0x000eae0008000a00 */
[----:B------:R-:W3:Y:S08]  /*0130*/  LDC.64 R8, c[0x0][0x388] ;  /* 0x0000e200ff087b82 */ /* 0x000ef00000000a00 */
[----:B------:R-:W4:Y:S01]  /*0140*/  LDC.64 R12, c[0x0][0x390] ;  /* 0x0000e400ff0c7b82 */ /* 0x000f220000000a00 */
[----:B-1----:R-:W-:-:S06]  /*0150*/  IMAD.WIDE.U32 R4, R7, 0x8, R4 ;  /* 0x0000000807047825 */ /* 0x002fcc00078e0004 */
[----:B--2---:R-:W2:Y:S01]  /*0160*/  LDG.E.64 R4, desc[UR6][R4.64] ;  /* 0x0000000604047981 */ /* 0x004ea2000c1e1b00 */
[----:B---3--:R-:W-:-:S06]  /*0170*/  IMAD.WIDE.U32 R8, R7, 0x8, R8 ;  /* 0x0000000807087825 */ /* 0x008fcc00078e0008 */
[----:B------:R-:W3:Y:S01]  /*0180*/  LDG.E.64 R8, desc[UR6][R8.64] ;  /* 0x0000000608087981 */ /* 0x000ee2000c1e1b00 */
[----:B----4-:R-:W-:-:S06]  /*0190*/  IMAD.WIDE.U32 R12, R7, 0x8, R12 ;  /* 0x00000008070c7825 */ /* 0x010fcc00078e000c */
[----:B------:R-:W4:Y:S01]  /*01a0*/  LDG.E.64 R12, desc[UR6][R12.64] ;  /* 0x000000060c0c7981 */ /* 0x000f22000c1e1b00 */
[C---:B------:R-:W-:Y:S01]  /*01b0*/  IMAD R19, R3.reuse, 0x8, R6 ;  /* 0x0000000803137824 */ /* 0x040fe200078e0206 */
[C---:B0-----:R-:W-:Y:S01]  /*01c0*/  LEA R2, R3.reuse, R2, 0x3 ;  /* 0x0000000203027211 */ /* 0x041fe200078e18ff */
[----:B------:R-:W-:Y:S01]  /*01d0*/  IMAD R17, R3, 0x8, R17 ;  /* 0x0000000803117824 */ /* 0x000fe200078e0211 */
[----:B------:R-:W-:Y:S01]  /*01e0*/  UISETP.GE.U32.AND UP0, UPT, UR5, 0x2, UPT ;  /* 0x000000020500788c */ /* 0x000fe2000bf06070 */
[----:B--2---:R-:W-:Y:S01]  /*01f0*/  IMAD.MOV.U32 R6, RZ, RZ, R4 ;  /* 0x000000ffff067224 */ /* 0x004fe200078e0004 */
[----:B------:R-:W-:Y:S01]  /*0200*/  MOV R7, R5 ;  /* 0x0000000500077202 */ /* 0x000fe20000000f00 */
[----:B---3--:R-:W-:Y:S02]  /*0210*/  IMAD.MOV.U32 R10, RZ, RZ, R8 ;  /* 0x000000ffff0a7224 */ /* 0x008fe400078e0008 */
[----:B------:R-:W-:Y:S02]  /*0220*/  IMAD.MOV.U32 R11, RZ, RZ, R9 ;  /* 0x000000ffff0b7224 */ /* 0x000fe400078e0009 */
[----:B------:R0:W-:Y:S01]  /*0230*/  STS.128 [R2], R4 ;  /* 0x0000000402007388 */ /* 0x0001e20000000c00 */
[----:B----4-:R-:W-:Y:S01]  /*0240*/  IMAD.MOV.U32 R14, RZ, RZ, R12 ;  /* 0x000000ffff0e7224 */ /* 0x010fe200078e000c */
[----:B------:R-:W-:-:S02]  /*0250*/  MOV R15, R13 ;  /* 0x0000000d000f7202 */ /* 0x000fc40000000f00 */
[----:B------:R0:W-:Y:S04]  /*0260*/  STS.128 [R17], R8 ;  /* 0x0000000811007388 */ /* 0x0001e80000000c00 */
[----:B------:R0:W-:Y:S01]  /*0270*/  STS.128 [R19], R12 ;  /* 0x0000000c13007388 */ /* 0x0001e20000000c00 */
[----:B------:R-:W-:Y:S06]  /*0280*/  BAR.SYNC.DEFER_BLOCKING 0x0 ;  /* 0x0000000000007b1d */ /* 0x000fec0000010000 */
[----:B------:R-:W-:Y:S05]  /*0290*/  BRA.U !UP0, `(.L_x_0) ;  /* 0x0000000508207547 */ /* 0x000fea000b800000 */
[----:B0-----:R-:W-:Y:S01]  /*02a0*/  IMAD.MOV.U32 R4, RZ, RZ, 0x1 ;  /* 0x00000001ff047424 */ /* 0x001fe200078e00ff */
[----:B------:R-:W0:Y:S06]  /*02b0*/  LDCU UR4, c[0x0][0x3b8] ;  /* 0x00007700ff0477ac */ /* 0x000e2c0008000800 */
.L_x_3:
[----:B------:R-:W-:Y:S01]  /*02c0*/  IMAD.SHL.U32 R8, R4, 0x2, RZ ;  /* 0x0000000204087824 */ /* 0x000fe200078e00ff */
[----:B------:R-:W-:Y:S01]  /*02d0*/  IADD3 R5, PT, PT, R3, R4, RZ ;  /* 0x0000000403057210 */ /* 0x000fe20007ffe0ff */
[----:B------:R-:W-:Y:S02]  /*02e0*/  BSSY.RECONVERGENT B0, `(.L_x_1) ;  /* 0x000003f000007945 */ /* 0x000fe40003800200 */
[----:B0-----:R-:W-:-:S05]  /*02f0*/  VIADD R6, R8, 0xffffffff ;  /* 0xffffffff08067836 */ /* 0x001fca0000000000 */
[----:B------:R-:W-:-:S04]  /*0300*/  LOP3.LUT P0, RZ, R6, R3, RZ, 0xc0, !PT ;  /* 0x0000000306ff7212 */ /* 0x000fc8000780c0ff */
[----:B0-----:R-:W-:-:S13]  /*0310*/  ISETP.GE.U32.OR P0, PT, R5, UR4, P0 ;  /* 0x0000000405007c0c */ /* 0x001fda0008706470 */
[----:B------:R-:W-:Y:S05]  /*0320*/  @P0 BRA `(.L_x_2) ;  /* 0x0000000000e80947 */ /* 0x000fea0003800000 */
[----:B------:R-:W-:Y:S02]  /*0330*/  IMAD R9, R4, 0x10, R2 ;  /* 0x0000001004097824 */ /* 0x000fe400078e0202 */
[----:B------:R-:W0:Y:S04]  /*0340*/  LDS.128 R4, [R2] ;  /* 0x0000000002047984 */ /* 0x000e280000000c00 */
[----:B------:R-:W1:Y:S01]  /*0350*/  LDS.64 R10, [R9] ;  /* 0x00000000090a7984 */ /* 0x000e620000000a00 */
[----:B0-----:R-:W-:Y:S01]  /*0360*/  IMAD.MOV.U32 R12, RZ, RZ, R5 ;  /* 0x000000ffff0c7224 */ /* 0x001fe200078e0005 */
[----:B-1----:R-:W-:Y:S01]  /*0370*/  DSETP.MAX.AND P0, P1, R4, R10, PT ;  /* 0x0000000a0400722a */ /* 0x002fe2000390f000 */
[----:B------:R-:W-:-:S05]  /*0380*/  IMAD.MOV.U32 R13, RZ, RZ, R11 ;  /* 0x000000ffff0d7224 */ /* 0x000fca00078e000b */
[----:B------:R-:W-:Y:S01]  /*0390*/  FSEL R15, R12, R13, P0 ;  /* 0x0000000d0c0f7208 */ /* 0x000fe20000000000 */
[----:B------:R-:W-:Y:S01]  /*03a0*/  IMAD.MOV.U32 R12, RZ, RZ, R7 ;  /* 0x000000ffff0c7224 */ /* 0x000fe200078e0007 */
[----:B------:R-:W-:-:S06]  /*03b0*/  SEL R4, R4, R10, P0 ;  /* 0x0000000a04047207 */ /* 0x000fcc0000000000 */
[----:B------:R-:W-:-:S04]  /*03c0*/  @P1 LOP3.LUT R15, R13, 0x80000, RZ, 0xfc, !PT ;  /* 0x000800000d0f1812 */ /* 0x000fc800078efcff */
[----:B------:R-:W-:-:S05]  /*03d0*/  MOV R5, R15 ;  /* 0x0000000f00057202 */ /* 0x000fca0000000f00 */
[----:B------:R-:W-:Y:S04]  /*03e0*/  STS.64 [R2], R4 ;  /* 0x0000000402007388 */ /* 0x000fe80000000a00 */
[----:B------:R-:W0:Y:S02]  /*03f0*/  LDS.64 R10, [R9+0x8] ;  /* 0x00000800090a7984 */ /* 0x000e240000000a00 */
[----:B0-----:R-:W-:Y:S01]  /*0400*/  DSETP.MIN.AND P0, P1, R6, R10, PT ;  /* 0x0000000a0600722a */ /* 0x001fe20003900000 */
[----:B------:R-:W-:-:S05]  /*0410*/  IMAD.MOV.U32 R13, RZ, RZ, R11 ;  /* 0x000000ffff0d7224 */ /* 0x000fca00078e000b */
[----:B------:R-:W-:Y:S02]  /*0420*/  FSEL R15, R12, R13, P0 ;  /* 0x0000000d0c0f7208 */ /* 0x000fe40000000000 */
[----:B------:R-:W-:-:S06]  /*0430*/  SEL R14, R6, R10, P0 ;  /* 0x0000000a060e7207 */ /* 0x000fcc0000000000 */
[----:B------:R-:W-:Y:S01]  /*0440*/  @P1 LOP3.LUT R15, R13, 0x80000, RZ, 0xfc, !PT ;  /* 0x000800000d0f1812 */ /* 0x000fe200078efcff */
[----:B------:R-:W-:-:S04]  /*0450*/  IMAD R13, R0, 0x10, R9 ;  /* 0x00000010000d7824 */ /* 0x000fc800078e0209 */
[----:B------:R-:W-:Y:S04]  /*0460*/  STS.64 [R2+0x8], R14 ;  /* 0x0000080e02007388 */ /* 0x000fe80000000a00 */
[----:B------:R-:W0:Y:S04]  /*0470*/  LDS.64 R10, [R13] ;  /* 0x000000000d0a7984 */ /* 0x000e280000000a00 */
[----:B------:R-:W1:Y:S01]  /*0480*/  LDS.128 R4, [R17] ;  /* 0x0000000011047984 */ /* 0x000e620000000c00 */
[----:B0-----:R-:W-:Y:S01]  /*0490*/  IMAD.MOV.U32 R12, RZ, RZ, R11 ;  /* 0x000000ffff0c7224 */ /* 0x001fe200078e000b */
[----:B-1----:R-:W-:Y:S01]  /*04a0*/  DSETP.MAX.AND P0, P1, R4, R10, PT ;  /* 0x0000000a0400722a */ /* 0x002fe2000390f000 */
[----:B------:R-:W-:-:S05]  /*04b0*/  MOV R9, R5 ;  /* 0x0000000500097202 */ /* 0x000fca0000000f00 */
[----:B------:R-:W-:Y:S02]  /*04c0*/  FSEL R9, R9, R12, P0 ;  /* 0x0000000c09097208 */ /* 0x000fe40000000000 */
[----:B------:R-:W-:-:S06]  /*04d0*/  SEL R4, R4, R10, P0 ;  /* 0x0000000a04047207 */ /* 0x000fcc0000000000 */
[----:B------:R-:W-:-:S05]  /*04e0*/  @P1 LOP3.LUT R9, R12, 0x80000, RZ, 0xfc, !PT ;  /* 0x000800000c091812 */ /* 0x000fca00078efcff */
[----:B------:R-:W-:Y:S02]  /*04f0*/  IMAD.MOV.U32 R5, RZ, RZ, R9 ;  /* 0x000000ffff057224 */ /* 0x000fe400078e0009 */
[----:B------:R-:W-:-:S03]  /*0500*/  IMAD.MOV.U32 R9, RZ, RZ, R7 ;  /* 0x000000ffff097224 */ /* 0x000fc600078e0007 */
[----:B------:R-:W-:Y:S04]  /*0510*/  STS.64 [R17], R4 ;  /* 0x0000000411007388 */ /* 0x000fe80000000a00 */
[----:B------:R-:W0:Y:S02]  /*0520*/  LDS.64 R10, [R13+0x8] ;  /* 0x000008000d0a7984 */ /* 0x000e240000000a00 */
[----:B0-----:R-:W-:Y:S01]  /*0530*/  DSETP.MIN.AND P0, P1, R6, R10, PT ;  /* 0x0000000a0600722a */ /* 0x001fe20003900000 */
[----:B------:R-:W-:-:S05]  /*0540*/  MOV R12, R11 ;  /* 0x0000000b000c7202 */ /* 0x000fca0000000f00 */
[----:B------:R-:W-:Y:S01]  /*0550*/  FSEL R15, R9, R12, P0 ;  /* 0x0000000c090f7208 */ /* 0x000fe20000000000 */
[----:B------:R-:W-:Y:S01]  /*0560*/  IMAD R9, R0, 0x10, R13 ;  /* 0x0000001000097824 */ /* 0x000fe200078e020d */
[----:B------:R-:W-:-:S06]  /*0570*/  SEL R14, R6, R10, P0 ;  /* 0x0000000a060e7207 */ /* 0x000fcc0000000000 */
[----:B------:R-:W-:-:S05]  /*0580*/  @P1 LOP3.LUT R15, R12, 0x80000, RZ, 0xfc, !PT ;  /* 0x000800000c0f1812 */ /* 0x000fca00078efcff */
[----:B------:R-:W-:Y:S04]  /*0590*/  STS.64 [R17+0x8], R14 ;  /* 0x0000080e11007388 */ /* 0x000fe80000000a00 */
[----:B------:R-:W0:Y:S04]  /*05a0*/  LDS.64 R10, [R9] ;  /* 0x00000000090a7984 */ /* 0x000e280000000a00 */
[----:B------:R-:W1:Y:S01]  /*05b0*/  LDS.128 R4, [R19] ;  /* 0x0000000013047984 */ /* 0x000e620000000c00 */
[----:B0-----:R-:W-:Y:S01]  /*05c0*/  MOV R13, R11 ;  /* 0x0000000b000d7202 */ /* 0x001fe20000000f00 */
[----:B-1----:R-:W-:Y:S01]  /*05d0*/  DSETP.MAX.AND P0, P1, R4, R10, PT ;  /* 0x0000000a0400722a */ /* 0x002fe2000390f000 */
[----:B------:R-:W-:-:S05]  /*05e0*/  IMAD.MOV.U32 R12, RZ, RZ, R5 ;  /* 0x000000ffff0c7224 */ /* 0x000fca00078e0005 */
[----:B------:R-:W-:Y:S01]  /*05f0*/  FSEL R21, R12, R13, P0 ;  /* 0x0000000d0c157208 */ /* 0x000fe20000000000 */
[----:B------:R-:W-:Y:S01]  /*0600*/  IMAD.MOV.U32 R12, RZ, RZ, R7 ;  /* 0x000000ffff0c7224 */ /* 0x000fe200078e0007 */
[----:B------:R-:W-:-:S06]  /*0610*/  SEL R4, R4, R10, P0 ;  /* 0x0000000a04047207 */ /* 0x000fcc0000000000 */
[----:B------:R-:W-:-:S05]  /*0620*/  @P1 LOP3.LUT R21, R13, 0x80000, RZ, 0xfc, !PT ;  /* 0x000800000d151812 */ /* 0x000fca00078efcff */
[----:B------:R-:W-:-:S05]  /*0630*/  IMAD.MOV.U32 R5, RZ, RZ, R21 ;  /* 0x000000ffff057224 */ /* 0x000fca00078e0015 */
[----:B------:R-:W-:Y:S04]  /*0640*/  STS.64 [R19], R4 ;  /* 0x0000000413007388 */ /* 0x000fe80000000a00 */
[----:B------:R-:W0:Y:S02]  /*0650*/  LDS.64 R10, [R9+0x8] ;  /* 0x00000800090a7984 */ /* 0x000e240000000a00 */
[----:B0-----:R-:W-:Y:S01]  /*0660*/  DSETP.MIN.AND P0, P1, R6, R10, PT ;  /* 0x0000000a0600722a */ /* 0x001fe20003900000 */
[----:B------:R-:W-:-:S05]  /*0670*/  MOV R13, R11 ;  /* 0x0000000b000d7202 */ /* 0x000fca0000000f00 */
[----:B------:R-:W-:Y:S02]  /*0680*/  FSEL R15, R12, R13, P0 ;  /* 0x0000000d0c0f7208 */ /* 0x000fe40000000000 */
[----:B------:R-:W-:-:S06]  /*0690*/  SEL R6, R6, R10, P0 ;  /* 0x0000000a06067207 */ /* 0x000fcc0000000000 */
[----:B------:R-:W-:-:S05]  /*06a0*/  @P1 LOP3.LUT R15, R13, 0x80000, RZ, 0xfc, !PT ;  /* 0x000800000d0f1812 */ /* 0x000fca00078efcff */
[----:B------:R-:W-:-:S05]  /*06b0*/  IMAD.MOV.U32 R7, RZ, RZ, R15 ;  /* 0x000000ffff077224 */ /* 0x000fca00078e000f */
[----:B------:R0:W-:Y:S02]  /*06c0*/  STS.64 [R19+0x8], R6 ;  /* 0x0000080613007388 */ /* 0x0001e40000000a00 */
.L_x_2:
[----:B------:R-:W-:Y:S05]  /*06d0*/  BSYNC.RECONVERGENT B0 ;  /* 0x0000000000007941 */ /* 0x000fea0003800200 */
.L_x_1:
[----:B------:R-:W-:Y:S01]  /*06e0*/  BAR.SYNC.DEFER_BLOCKING 0x0 ;  /* 0x0000000000007b1d */ /* 0x000fe20000010000 */
[----:B------:R-:W-:Y:S01]  /*06f0*/  ISETP.GE.U32.AND P0, PT, R8, UR4, PT ;  /* 0x0000000408007c0c */ /* 0x000fe2000bf06070 */
[----:B------:R-:W-:-:S12]  /*0700*/  IMAD.MOV.U32 R4, RZ, RZ, R8 ;  /* 0x000000ffff047224 */ /* 0x000fd800078e0008 */
[----:B------:R-:W-:Y:S05]  /*0710*/  @!P0 BRA `(.L_x_3) ;  /* 0xfffffff800e88947 */ /* 0x000fea000383ffff */
.L_x_0:
[----:B------:R-:W-:-:S13]  /*0720*/  ISETP.NE.AND P0, PT, R3, RZ, PT ;  /* 0x000000ff0300720c */ /* 0x000fda0003f05270 */
[----:B------:R-:W-:Y:S05]  /*0730*/  @P0 EXIT ;  /* 0x000000000000094d */ /* 0x000fea0003800000 */
[----:B------:R-:W1:Y:S01]  /*0740*/  S2UR UR5, SR_CgaCtaId ;  /* 0x00000000000579c3 */ /* 0x000e620000008800 */
[----:B------:R-:W-:Y:S01]  /*0750*/  UMOV UR4, 0x400 ;  /* 0x0000040000047882 */ /* 0x000fe20000000000 */
[----:B0-----:R-:W-:-:S05]  /*0760*/  LEA R9, R0, R16, 0x4 ;  /* 0x0000001000097211 */ /* 0x001fca00078e20ff */
[----:B------:R-:W-:Y:S01]  /*0770*/  IMAD R12, R0, 0x10, R9 ;  /* 0x00000010000c7824 */ /* 0x000fe200078e0209 */
[----:B------:R-:W0:Y:S01]  /*0780*/  LDC.64 R2, c[0x0][0x3c0] ;  /* 0x0000f000ff027b82 */ /* 0x000e220000000a00 */
[----:B------:R-:W0:Y:S04]  /*0790*/  LDS.128 R8, [R9] ;  /* 0x0000000009087984 */ /* 0x000e280000000c00 */
[----:B------:R-:W2:Y:S01]  /*07a0*/  LDS.128 R12, [R12] ;  /* 0x000000000c0c7984 */ /* 0x000ea20000000c00 */
[----:B-1----:R-:W-:-:S09]  /*07b0*/  ULEA UR4, UR5, UR4, 0x18 ;  /* 0x0000000405047291 */ /* 0x002fd2000f8ec0ff */
[----:B------:R-:W1:Y:S04]  /*07c0*/  LDS.128 R4, [UR4] ;  /* 0x00000004ff047984 */ /* 0x000e680008000c00 */
[----:B0-----:R-:W-:Y:S04]  /*07d0*/  STG.E.64 desc[UR6][R2.64+0x10], R8 ;  /* 0x0000100802007986 */ /* 0x001fe8000c101b06 */
[----:B------:R-:W-:Y:S04]  /*07e0*/  STG.E.64 desc[UR6][R2.64+0x18], R10 ;  /* 0x0000180a02007986 */ /* 0x000fe8000c101b06 */
[----:B--2---:R-:W-:Y:S04]  /*07f0*/  STG.E.64 desc[UR6][R2.64+0x20], R12 ;  /* 0x0000200c02007986 */ /* 0x004fe8000c101b06 */
[----:B------:R-:W-:Y:S04]  /*0800*/  STG.E.64 desc[UR6][R2.64+0x28], R14 ;  /* 0x0000280e02007986 */ /* 0x000fe8000c101b06 */
[----:B-1----:R-:W-:Y:S04]  /*0810*/  STG.E.64 desc[UR6][R2.64], R4 ;  /* 0x0000000402007986 */ /* 0x002fe8000c101b06 */
[----:B------:R-:W-:Y:S01]  /*0820*/  STG.E.64 desc[UR6][R2.64+0x8], R6 ;  /* 0x0000080602007986 */ /* 0x000fe2000c101b06 */
[----:B------:R-:W-:Y:S05]  /*0830*/  EXIT ;  /* 0x000000000000794d */ /* 0x000fea0003800000 */
.L_x_4:
[----:B------:R-:W-:-:S00]  /*0840*/  BRA `(.L_x_4) ;  /* 0xfffffffc00fc7947 */ /* 0x000fc0000383ffff */
[----:B------:R-:W-:-:S00]  /*0850*/  NOP ;  /* 0x0000000000007918 */ /* 0x000fc00000000000 */
        /* <DEDUP_REMOVED lines=10> */
.L_x_5:


//--------------------- .nv.shared._Z10ComputeBoxPdS_S_S_S_S_S_iS_ --------------------------
	.section	.nv.shared._Z10ComputeBoxPdS_S_S_S_S_S_iS_,"aw",@nobits
	.sectionflags	@""
	.align	16
	.zero		1024


//--------------------- .nv.shared.reserved.0     --------------------------
	.section	.nv.shared.reserved.0,"aw",@nobits
	.weak		__nv_reservedSMEM_offset_0_alias
	.size		__nv_reservedSMEM_offset_0_alias, 0, 64
	.other		__nv_reservedSMEM_offset_0_alias,@"STO_CUDA_RESERVED_SHARED STV_DEFAULT"
__nv_reservedSMEM_offset_0_alias:
	.zero		0
	.zero		64


//--------------------- .nv.global                --------------------------
	.section	.nv.global,"aw",@nobits
	.align	8
.nv.global:
	.type		rres,@object
	.size		rres,(.L_0 - rres)
rres:
	.zero		48
.L_0:


//--------------------- .nv.constant0._Z10ComputeBoxPdS_S_S_S_S_S_iS_ --------------------------
	.section	.nv.constant0._Z10ComputeBoxPdS_S_S_S_S_S_iS_,"a",@progbits
	.sectionflags	@""
	.align	4
.nv.constant0._Z10ComputeBoxPdS_S_S_S_S_S_iS_:
	.zero		968


//--------------------- SYMBOLS --------------------------

	.type		.nv.reservedSmem.offset0,@object
	.size		.nv.reservedSmem.offset0,0x4
	.type		.nv.reservedSmem.cap,@object
	.size		.nv.reservedSmem.cap,0x4
